	.headerflags	@"EF_CUDA_TEXMODE_UNIFIED EF_CUDA_64BIT_ADDRESS EF_CUDA_ACCELERATORS EF_CUDA_SM90 EF_CUDA_VIRTUAL_SM(EF_CUDA_SM90)"
	.elftype	@"ET_EXEC"


//--------------------- .nv.info                  --------------------------
	.section	.nv.info,"",@"SHT_CUDA_INFO"
	.align	4


	//----- nvinfo : EIATTR_REGCOUNT
	.align		4
        /*0000*/ 	.byte	0x04, 0x2f
        /*0002*/ 	.short	(.L_3 - .L_2)
	.align		4
.L_2:
        /*0004*/ 	.word	index@(triton_poi_fused__native_batch_norm_legit_no_training_convolution_2)
        /*0008*/ 	.word	0x00000017


	//----- nvinfo : EIATTR_MIN_STACK_SIZE
	.align		4
.L_3:
        /*000c*/ 	.byte	0x04, 0x12
        /*000e*/ 	.short	(.L_5 - .L_4)
	.align		4
.L_4:
        /*0010*/ 	.word	index@(triton_poi_fused__native_batch_norm_legit_no_training_convolution_2)
        /*0014*/ 	.word	0x00000000


	//----- nvinfo : EIATTR_FRAME_SIZE
	.align		4
.L_5:
        /*0018*/ 	.byte	0x04, 0x11
        /*001a*/ 	.short	(.L_7 - .L_6)
	.align		4
.L_6:
        /*001c*/ 	.word	index@(triton_poi_fused__native_batch_norm_legit_no_training_convolution_2)
        /*0020*/ 	.word	0x00000000


	//----- nvinfo : EIATTR_MIN_STACK_SIZE
	.align		4
.L_7:
        /*0024*/ 	.byte	0x04, 0x12
        /*0026*/ 	.short	(.L_9 - .L_8)
	.align		4
.L_8:
        /*0028*/ 	.word	index@(triton_poi_fused__native_batch_norm_legit_no_training_convolution_2)
        /*002c*/ 	.word	0x00000000
.L_9:


//--------------------- .nv.info.triton_poi_fused__native_batch_norm_legit_no_training_convolution_2 --------------------------
	.section	.nv.info.triton_poi_fused__native_batch_norm_legit_no_training_convolution_2,"",@"SHT_CUDA_INFO"
	.sectionflags	@""
	.align	4


	//----- nvinfo : EIATTR_CUDA_API_VERSION
	.align		4
        /*0000*/ 	.byte	0x04, 0x37
        /*0002*/ 	.short	(.L_11 - .L_10)
.L_10:
        /*0004*/ 	.word	0x0000007c


	//----- nvinfo : EIATTR_KPARAM_INFO
	.align		4
.L_11:
        /*0008*/ 	.byte	0x04, 0x17
        /*000a*/ 	.short	(.L_13 - .L_12)
.L_12:
        /*000c*/ 	.word	0x00000000
        /*0010*/ 	.short	0x0007
        /*0012*/ 	.short	0x0038
        /*0014*/ 	.byte	0x00, 0xf0, 0x11, 0x00


	//----- nvinfo : EIATTR_KPARAM_INFO
	.align		4
.L_13:
        /*0018*/ 	.byte	0x04, 0x17
        /*001a*/ 	.short	(.L_15 - .L_14)
.L_14:
        /*001c*/ 	.word	0x00000000
        /*0020*/ 	.short	0x0006
        /*0022*/ 	.short	0x0030
        /*0024*/ 	.byte	0x00, 0xf4, 0x21, 0x00


	//----- nvinfo : EIATTR_KPARAM_INFO
	.align		4
.L_15:
        /*0028*/ 	.byte	0x04, 0x17
        /*002a*/ 	.short	(.L_17 - .L_16)
.L_16:
        /*002c*/ 	.word	0x00000000
        /*0030*/ 	.short	0x0005
        /*0032*/ 	.short	0x0028
        /*0034*/ 	.byte	0x00, 0xf4, 0x21, 0x00


	//----- nvinfo : EIATTR_KPARAM_INFO
	.align		4
.L_17:
        /*0038*/ 	.byte	0x04, 0x17
        /*003a*/ 	.short	(.L_19 - .L_18)
.L_18:
        /*003c*/ 	.word	0x00000000
        /*0040*/ 	.short	0x0004
        /*0042*/ 	.short	0x0020
        /*0044*/ 	.byte	0x00, 0xf4, 0x21, 0x00


	//----- nvinfo : EIATTR_KPARAM_INFO
	.align		4
.L_19:
        /*0048*/ 	.byte	0x04, 0x17
        /*004a*/ 	.short	(.L_21 - .L_20)
.L_20:
        /*004c*/ 	.word	0x00000000
        /*0050*/ 	.short	0x0003
        /*0052*/ 	.short	0x0018
        /*0054*/ 	.byte	0x00, 0xf4, 0x21, 0x00


	//----- nvinfo : EIATTR_KPARAM_INFO
	.align		4
.L_21:
        /*0058*/ 	.byte	0x04, 0x17
        /*005a*/ 	.short	(.L_23 - .L_22)
.L_22:
        /*005c*/ 	.word	0x00000000
        /*0060*/ 	.short	0x0002
        /*0062*/ 	.short	0x0010
        /*0064*/ 	.byte	0x00, 0xf4, 0x21, 0x00


	//----- nvinfo : EIATTR_KPARAM_INFO
	.align		4
.L_23:
        /*0068*/ 	.byte	0x04, 0x17
        /*006a*/ 	.short	(.L_25 - .L_24)
.L_24:
        /*006c*/ 	.word	0x00000000
        /*0070*/ 	.short	0x0001
        /*0072*/ 	.short	0x0008
        /*0074*/ 	.byte	0x00, 0xf4, 0x21, 0x00


	//----- nvinfo : EIATTR_KPARAM_INFO
	.align		4
.L_25:
        /*0078*/ 	.byte	0x04, 0x17
        /*007a*/ 	.short	(.L_27 - .L_26)
.L_26:
        /*007c*/ 	.word	0x00000000
        /*0080*/ 	.short	0x0000
        /*0082*/ 	.short	0x0000
        /*0084*/ 	.byte	0x00, 0xf4, 0x21, 0x00


	//----- nvinfo : EIATTR_SPARSE_MMA_MASK
	.align		4
.L_27:
        /*0088*/ 	.byte	0x03, 0x50
        /*008a*/ 	.short	0x0000


	//----- nvinfo : EIATTR_MAXREG_COUNT
	.align		4
        /*008c*/ 	.byte	0x03, 0x1b
        /*008e*/ 	.short	0x00ff


	//----- nvinfo : EIATTR_EXIT_INSTR_OFFSETS
	.align		4
        /*0090*/ 	.byte	0x04, 0x1c
        /*0092*/ 	.short	(.L_29 - .L_28)


	//   ....[0]....
.L_28:
        /*0094*/ 	.word	0x00000350


	//   ....[1]....
        /*0098*/ 	.word	0x00000370


	//----- nvinfo : EIATTR_REQNTID
	.align		4
.L_29:
        /*009c*/ 	.byte	0x04, 0x10
        /*009e*/ 	.short	(.L_31 - .L_30)
.L_30:
        /*00a0*/ 	.word	0x00000080
        /*00a4*/ 	.word	0x00000001
        /*00a8*/ 	.word	0x00000001


	//----- nvinfo : EIATTR_CBANK_PARAM_SIZE
	.align		4
.L_31:
        /*00ac*/ 	.byte	0x03, 0x19
        /*00ae*/ 	.short	0x003c


	//----- nvinfo : EIATTR_PARAM_CBANK
	.align		4
        /*00b0*/ 	.byte	0x04, 0x0a
        /*00b2*/ 	.short	(.L_33 - .L_32)
	.align		4
.L_32:
        /*00b4*/ 	.word	index@(.nv.constant0.triton_poi_fused__native_batch_norm_legit_no_training_convolution_2)
        /*00b8*/ 	.short	0x0210
        /*00ba*/ 	.short	0x003c


	//----- nvinfo : EIATTR_SW_WAR
	.align		4
.L_33:
        /*00bc*/ 	.byte	0x04, 0x36
        /*00be*/ 	.short	(.L_35 - .L_34)
.L_34:
        /*00c0*/ 	.word	0x00000008
.L_35:


//--------------------- .nv.callgraph             --------------------------
	.section	.nv.callgraph,"",@"SHT_CUDA_CALLGRAPH"
	.align	4
	.sectionentsize	8
	.align		4
        /*0000*/ 	.word	0x00000000
	.align		4
        /*0004*/ 	.word	0xffffffff
	.align		4
        /*0008*/ 	.word	0x00000000
	.align		4
        /*000c*/ 	.word	0xfffffffe
	.align		4
        /*0010*/ 	.word	0x00000000
	.align		4
        /*0014*/ 	.word	0xfffffffd
	.align		4
        /*0018*/ 	.word	0x00000000
	.align		4
        /*001c*/ 	.word	0xfffffffc


//--------------------- .nv.constant4             --------------------------
	.section	.nv.constant4,"a",@progbits
	.align	8
	.align		8
.nv.constant4:
        /*0000*/ 	.dword	_$_str
	.align		8
        /*0008*/ 	.dword	_$_str_$_2


//--------------------- .text.triton_poi_fused__native_batch_norm_legit_no_training_convolution_2 --------------------------
	.section	.text.triton_poi_fused__native_batch_norm_legit_no_training_convolution_2,"ax",@progbits
	.align	128
        .global         triton_poi_fused__native_batch_norm_legit_no_training_convolution_2
        .type           triton_poi_fused__native_batch_norm_legit_no_training_convolution_2,@function
        .size           triton_poi_fused__native_batch_norm_legit_no_training_convolution_2,(.L_x_1 - triton_poi_fused__native_batch_norm_legit_no_training_convolution_2)
        .other          triton_poi_fused__native_batch_norm_legit_no_training_convolution_2,@"STO_CUDA_ENTRY STV_DEFAULT"
triton_poi_fused__native_batch_norm_legit_no_training_convolution_2:
.text.triton_poi_fused__native_batch_norm_legit_no_training_convolution_2:
[----:B------:R-:W0:Y:S01]  /*0000*/  LDC R1, c[0x0][0x28] ;  /* 0x00000a00ff017b82 */ /* 0x000e220000000800 */
[----:B------:R-:W1:Y:S07]  /*0010*/  S2R R0, SR_TID.X ;  /* 0x0000000000007919 */ /* 0x000e6e0000002100 */
[----:B------:R-:W2:Y:S01]  /*0020*/  LDC.64 R12, c[0x0][0x228] ;  /* 0x00008a00ff0c7b82 */ /* 0x000ea20000000a00 */
[----:B------:R-:W-:Y:S01]  /*0030*/  CS2R R4, SRZ ;  /* 0x0000000000047805 */ /* 0x000fe2000001ff00 */
[----:B------:R-:W-:Y:S01]  /*0040*/  ULDC.64 UR4, c[0x0][0x208] ;  /* 0x0000820000047ab9 */ /* 0x000fe20000000a00 */
[----:B------:R-:W3:Y:S05]  /*0050*/  S2R R3, SR_CTAID.X ;  /* 0x0000000000037919 */ /* 0x000eea0000002500 */
[----:B------:R-:W4:Y:S08]  /*0060*/  LDC.64 R10, c[0x0][0x218] ;  /* 0x00008600ff0a7b82 */ /* 0x000f300000000a00 */
[----:B------:R-:W5:Y:S08]  /*0070*/  LDC.64 R14, c[0x0][0x220] ;  /* 0x00008800ff0e7b82 */ /* 0x000f700000000a00 */
[----:B------:R-:W5:Y:S01]  /*0080*/  LDC.64 R16, c[0x0][0x230] ;  /* 0x00008c00ff107b82 */ /* 0x000f620000000a00 */
[----:B-1----:R-:W-:-:S07]  /*0090*/  LOP3.LUT R0, R0, 0x7f, RZ, 0xc0, !PT ;  /* 0x0000007f00007812 */ /* 0x002fce00078ec0ff */
[----:B------:R-:W1:Y:S01]  /*00a0*/  LDC.64 R6, c[0x0][0x238] ;  /* 0x00008e00ff067b82 */ /* 0x000e620000000a00 */
[----:B---3--:R-:W-:Y:S02]  /*00b0*/  SHF.R.S32.HI R2, RZ, 0x18, R3 ;  /* 0x00000018ff027819 */ /* 0x008fe40000011403 */
[----:B------:R-:W-:Y:S02]  /*00c0*/  LEA R0, R3, R0, 0x7 ;  /* 0x0000000003007211 */ /* 0x000fe400078e38ff */
[----:B------:R-:W-:Y:S02]  /*00d0*/  SGXT R3, R2, 0x1 ;  /* 0x000000010203781a */ /* 0x000fe40000000200 */
[----:B------:R-:W-:Y:S02]  /*00e0*/  ISETP.GE.AND P2, PT, R0, 0x80, PT ;  /* 0x000000800000780c */ /* 0x000fe40003f46270 */
[----:B------:R-:W-:-:S04]  /*00f0*/  LEA.HI R3, R3, R0, RZ, 0x4 ;  /* 0x0000000003037211 */ /* 0x000fc800078f20ff */
[----:B------:R-:W-:-:S04]  /*0100*/  SHF.R.S32.HI R2, RZ, 0x4, R3 ;  /* 0x00000004ff027819 */ /* 0x000fc80000011403 */
[----:B------:R-:W-:-:S04]  /*0110*/  LEA.HI R3, R3, R2, RZ, 0x1 ;  /* 0x0000000203037211 */ /* 0x000fc800078f08ff */
[----:B------:R-:W-:-:S04]  /*0120*/  LOP3.LUT R3, R3, 0xfffffffe, RZ, 0xc0, !PT ;  /* 0xfffffffe03037812 */ /* 0x000fc800078ec0ff */
[----:B------:R-:W-:Y:S02]  /*0130*/  IADD3 R19, R2, -R3, RZ ;  /* 0x8000000302137210 */ /* 0x000fe40007ffe0ff */
[----:B------:R-:W3:Y:S03]  /*0140*/  LDC.64 R2, c[0x0][0x210] ;  /* 0x00008400ff027b82 */ /* 0x000ee60000000a00 */
[----:B--2---:R-:W-:-:S05]  /*0150*/  IMAD.WIDE R12, R19, 0x4, R12 ;  /* 0x00000004130c7825 */ /* 0x004fca00078e020c */
[----:B------:R5:W2:Y:S01]  /*0160*/  @!P2 LDG.E.EL R4, desc[UR4][R12.64] ;  /* 0x000000040c04a981 */ /* 0x000aa2000c2e1900 */
[----:B------:R-:W-:Y:S01]  /*0170*/  CS2R R8, SRZ ;  /* 0x0000000000087805 */ /* 0x000fe2000001ff00 */
[----:B----4-:R-:W-:-:S05]  /*0180*/  IMAD.WIDE R10, R19, 0x4, R10 ;  /* 0x00000004130a7825 */ /* 0x010fca00078e020a */
[----:B------:R4:W2:Y:S01]  /*0190*/  @!P2 LDG.E.EL R5, desc[UR4][R10.64] ;  /* 0x000000040a05a981 */ /* 0x0008a2000c2e1900 */
[----:B-----5:R-:W-:-:S04]  /*01a0*/  IMAD.WIDE R12, R19, 0x4, R14 ;  /* 0x00000004130c7825 */ /* 0x020fc800078e020e */
[----:B---3--:R-:W-:Y:S01]  /*01b0*/  IMAD.WIDE R2, R0, 0x4, R2 ;  /* 0x0000000400027825 */ /* 0x008fe200078e0202 */
[----:B------:R-:W3:Y:S04]  /*01c0*/  @!P2 LDG.E.EL R9, desc[UR4][R12.64] ;  /* 0x000000040c09a981 */ /* 0x000ee8000c2e1900 */
[----:B------:R-:W5:Y:S01]  /*01d0*/  @!P2 LDG.E R8, desc[UR4][R2.64] ;  /* 0x000000040208a981 */ /* 0x000f62000c1e1900 */
[----:B0-----:R-:W-:-:S04]  /*01e0*/  IMAD.WIDE R14, R19, 0x4, R16 ;  /* 0x00000004130e7825 */ /* 0x001fc800078e0210 */
[----:B-1----:R-:W-:Y:S01]  /*01f0*/  IMAD.WIDE R16, R19, 0x4, R6 ;  /* 0x0000000413107825 */ /* 0x002fe200078e0206 */
[----:B------:R-:W-:Y:S01]  /*0200*/  CS2R R18, SRZ ;  /* 0x0000000000127805 */ /* 0x000fe2000001ff00 */
[----:B----4-:R-:W-:Y:S01]  /*0210*/  HFMA2.MMA R11, -RZ, RZ, 1.625, 0 ;  /* 0x3e800000ff0b7435 */ /* 0x010fe200000001ff */
[----:B------:R-:W0:Y:S04]  /*0220*/  LDC.64 R6, c[0x0][0x240] ;  /* 0x00009000ff067b82 */ /* 0x000e280000000a00 */
[----:B------:R-:W4:Y:S04]  /*0230*/  @!P2 LDG.E.EL R18, desc[UR4][R14.64] ;  /* 0x000000040e12a981 */ /* 0x000f28000c2e1900 */
[----:B------:R-:W4:Y:S01]  /*0240*/  @!P2 LDG.E.EL R19, desc[UR4][R16.64] ;  /* 0x000000041013a981 */ /* 0x000f22000c2e1900 */
[----:B0-----:R-:W-:-:S04]  /*0250*/  IMAD.WIDE R6, R0, 0x4, R6 ;  /* 0x0000000400067825 */ /* 0x001fc800078e0206 */
[----:B--2---:R-:W-:-:S04]  /*0260*/  FADD R4, R4, 9.9999997473787516356e-06 ;  /* 0x3727c5ac04047421 */ /* 0x004fc80000000000 */
[----:B------:R-:W0:Y:S02]  /*0270*/  MUFU.SQRT R20, R4 ;  /* 0x0000000400147308 */ /* 0x000e240000002000 */
[C---:B0-----:R-:W-:Y:S02]  /*0280*/  FSETP.GT.AND P0, PT, R20.reuse, 8.50705917302346158658e+37, PT ;  /* 0x7e8000001400780b */ /* 0x041fe40003f04000 */
[----:B------:R-:W-:-:S11]  /*0290*/  FSETP.GEU.AND P1, PT, R20, 1.175494350822287508e-38, PT ;  /* 0x008000001400780b */ /* 0x000fd60003f2e000 */
[----:B------:R-:W-:-:S04]  /*02a0*/  @P0 FMUL R20, R20, 0.25 ;  /* 0x3e80000014140820 */ /* 0x000fc80000400000 */
[----:B------:R-:W-:-:S06]  /*02b0*/  @!P1 FMUL R20, R20, 16777216 ;  /* 0x4b80000014149820 */ /* 0x000fcc0000400000 */
[----:B------:R-:W0:Y:S01]  /*02c0*/  MUFU.RCP R20, R20 ;  /* 0x0000001400147308 */ /* 0x000e220000001000 */
[----:B------:R-:W-:Y:S01]  /*02d0*/  FSEL R11, R11, 1, P0 ;  /* 0x3f8000000b0b7808 */ /* 0x000fe20000000000 */
[----:B-----5:R-:W-:-:S04]  /*02e0*/  FADD R5, R5, R8 ;  /* 0x0000000805057221 */ /* 0x020fc80000000000 */
[----:B------:R-:W-:Y:S01]  /*02f0*/  @!P1 FMUL R11, R11, 16777216 ;  /* 0x4b8000000b0b9820 */ /* 0x000fe20000400000 */
[----:B---3--:R-:W-:Y:S01]  /*0300*/  FADD R9, R5, -R9 ;  /* 0x8000000905097221 */ /* 0x008fe20000000000 */
[----:B------:R1:W-:Y:S02]  /*0310*/  @!P2 STG.E desc[UR4][R2.64], R5 ;  /* 0x000000050200a986 */ /* 0x0003e4000c101904 */
[----:B0-----:R-:W-:-:S04]  /*0320*/  FMUL R4, R20, R11 ;  /* 0x0000000b14047220 */ /* 0x001fc80000400000 */
[----:B------:R-:W-:-:S04]  /*0330*/  FMUL R4, R9, R4 ;  /* 0x0000000409047220 */ /* 0x000fc80000400000 */
[----:B----4-:R-:W-:Y:S01]  /*0340*/  FFMA R19, R4, R18, R19 ;  /* 0x0000001204137223 */ /* 0x010fe20000000013 */
[----:B-1----:R-:W-:Y:S06]  /*0350*/  @P2 EXIT ;  /* 0x000000000000294d */ /* 0x002fec0003800000 */
[----:B------:R-:W-:Y:S01]  /*0360*/  STG.E desc[UR4][R6.64], R19 ;  /* 0x0000001306007986 */ /* 0x000fe2000c101904 */
[----:B------:R-:W-:Y:S05]  /*0370*/  EXIT ;  /* 0x000000000000794d */ /* 0x000fea0003800000 */
.L_x_0:
[----:B------:R-:W-:-:S00]  /*0380*/  BRA `(.L_x_0) ;  /* 0xfffffffc00fc7947 */ /* 0x000fc0000383ffff */
[----:B------:R-:W-:-:S00]  /*0390*/  NOP ;  /* 0x0000000000007918 */ /* 0x000fc00000000000 */
        /* <DEDUP_REMOVED lines=14> */
.L_x_1:


//--------------------- .nv.global.init           --------------------------
	.section	.nv.global.init,"aw",@progbits
.nv.global.init:
	.type		_$_str,@object
	.size		_$_str,(_$_str_$_2 - _$_str)
_$_str:
        /*0000*/ 	.byte	0x5f, 0x5f, 0x43, 0x55, 0x44, 0x41, 0x5f, 0x46, 0x54, 0x5a, 0x00
	.type		_$_str_$_2,@object
	.size		_$_str_$_2,(.L_1 - _$_str_$_2)
_$_str_$_2:
        /*000b*/ 	.byte	0x5f, 0x5f, 0x43, 0x55, 0x44, 0x41, 0x5f, 0x50, 0x52, 0x45, 0x43, 0x5f, 0x53, 0x51, 0x52, 0x54
        /*001b*/ 	.byte	0x00
.L_1:


//--------------------- .nv.constant0.triton_poi_fused__native_batch_norm_legit_no_training_convolution_2 --------------------------
	.section	.nv.constant0.triton_poi_fused__native_batch_norm_legit_no_training_convolution_2,"a",@progbits
	.sectionflags	@""
	.align	4
.nv.constant0.triton_poi_fused__native_batch_norm_legit_no_training_convolution_2:
	.zero		588
